	.headerflags	@"EF_CUDA_TEXMODE_UNIFIED EF_CUDA_64BIT_ADDRESS EF_CUDA_ACCELERATORS EF_CUDA_SM90 EF_CUDA_VIRTUAL_SM(EF_CUDA_SM90)"
	.elftype	@"ET_EXEC"


//--------------------- .nv.info                  --------------------------
	.section	.nv.info,"",@"SHT_CUDA_INFO"
	.align	4


	//----- nvinfo : EIATTR_REGCOUNT
	.align		4
        /*0000*/ 	.byte	0x04, 0x2f
        /*0002*/ 	.short	(.L_1 - .L_0)
	.align		4
.L_0:
        /*0004*/ 	.word	index@(triton_poi_fused_add_0)
        /*0008*/ 	.word	0x0000000a


	//----- nvinfo : EIATTR_MIN_STACK_SIZE
	.align		4
.L_1:
        /*000c*/ 	.byte	0x04, 0x12
        /*000e*/ 	.short	(.L_3 - .L_2)
	.align		4
.L_2:
        /*0010*/ 	.word	index@(triton_poi_fused_add_0)
        /*0014*/ 	.word	0x00000000


	//----- nvinfo : EIATTR_FRAME_SIZE
	.align		4
.L_3:
        /*0018*/ 	.byte	0x04, 0x11
        /*001a*/ 	.short	(.L_5 - .L_4)
	.align		4
.L_4:
        /*001c*/ 	.word	index@(triton_poi_fused_add_0)
        /*0020*/ 	.word	0x00000000


	//----- nvinfo : EIATTR_MIN_STACK_SIZE
	.align		4
.L_5:
        /*0024*/ 	.byte	0x04, 0x12
        /*0026*/ 	.short	(.L_7 - .L_6)
	.align		4
.L_6:
        /*0028*/ 	.word	index@(triton_poi_fused_add_0)
        /*002c*/ 	.word	0x00000000
.L_7:


//--------------------- .nv.info.triton_poi_fused_add_0 --------------------------
	.section	.nv.info.triton_poi_fused_add_0,"",@"SHT_CUDA_INFO"
	.sectionflags	@""
	.align	4


	//----- nvinfo : EIATTR_CUDA_API_VERSION
	.align		4
        /*0000*/ 	.byte	0x04, 0x37
        /*0002*/ 	.short	(.L_9 - .L_8)
.L_8:
        /*0004*/ 	.word	0x0000007c


	//----- nvinfo : EIATTR_KPARAM_INFO
	.align		4
.L_9:
        /*0008*/ 	.byte	0x04, 0x17
        /*000a*/ 	.short	(.L_11 - .L_10)
.L_10:
        /*000c*/ 	.word	0x00000000
        /*0010*/ 	.short	0x0002
        /*0012*/ 	.short	0x0010
        /*0014*/ 	.byte	0x00, 0xf0, 0x11, 0x00


	//----- nvinfo : EIATTR_KPARAM_INFO
	.align		4
.L_11:
        /*0018*/ 	.byte	0x04, 0x17
        /*001a*/ 	.short	(.L_13 - .L_12)
.L_12:
        /*001c*/ 	.word	0x00000000
        /*0020*/ 	.short	0x0001
        /*0022*/ 	.short	0x0008
        /*0024*/ 	.byte	0x00, 0xf4, 0x21, 0x00


	//----- nvinfo : EIATTR_KPARAM_INFO
	.align		4
.L_13:
        /*0028*/ 	.byte	0x04, 0x17
        /*002a*/ 	.short	(.L_15 - .L_14)
.L_14:
        /*002c*/ 	.word	0x00000000
        /*0030*/ 	.short	0x0000
        /*0032*/ 	.short	0x0000
        /*0034*/ 	.byte	0x00, 0xf4, 0x21, 0x00


	//----- nvinfo : EIATTR_SPARSE_MMA_MASK
	.align		4
.L_15:
        /*0038*/ 	.byte	0x03, 0x50
        /*003a*/ 	.short	0x0000


	//----- nvinfo : EIATTR_MAXREG_COUNT
	.align		4
        /*003c*/ 	.byte	0x03, 0x1b
        /*003e*/ 	.short	0x00ff


	//----- nvinfo : EIATTR_EXIT_INSTR_OFFSETS
	.align		4
        /*0040*/ 	.byte	0x04, 0x1c
        /*0042*/ 	.short	(.L_17 - .L_16)


	//   ....[0]....
.L_16:
        /*0044*/ 	.word	0x00000110


	//   ....[1]....
        /*0048*/ 	.word	0x00000130


	//----- nvinfo : EIATTR_REQNTID
	.align		4
.L_17:
        /*004c*/ 	.byte	0x04, 0x10
        /*004e*/ 	.short	(.L_19 - .L_18)
.L_18:
        /*0050*/ 	.word	0x00000080
        /*0054*/ 	.word	0x00000001
        /*0058*/ 	.word	0x00000001


	//----- nvinfo : EIATTR_CRS_STACK_SIZE
	.align		4
.L_19:
        /*005c*/ 	.byte	0x04, 0x1e
        /*005e*/ 	.short	(.L_21 - .L_20)
.L_20:
        /*0060*/ 	.word	0x00000000


	//----- nvinfo : EIATTR_CBANK_PARAM_SIZE
	.align		4
.L_21:
        /*0064*/ 	.byte	0x03, 0x19
        /*0066*/ 	.short	0x0014


	//----- nvinfo : EIATTR_PARAM_CBANK
	.align		4
        /*0068*/ 	.byte	0x04, 0x0a
        /*006a*/ 	.short	(.L_23 - .L_22)
	.align		4
.L_22:
        /*006c*/ 	.word	index@(.nv.constant0.triton_poi_fused_add_0)
        /*0070*/ 	.short	0x0210
        /*0072*/ 	.short	0x0014


	//----- nvinfo : EIATTR_SW_WAR
	.align		4
.L_23:
        /*0074*/ 	.byte	0x04, 0x36
        /*0076*/ 	.short	(.L_25 - .L_24)
.L_24:
        /*0078*/ 	.word	0x00000008
.L_25:


//--------------------- .nv.callgraph             --------------------------
	.section	.nv.callgraph,"",@"SHT_CUDA_CALLGRAPH"
	.align	4
	.sectionentsize	8
	.align		4
        /*0000*/ 	.word	0x00000000
	.align		4
        /*0004*/ 	.word	0xffffffff
	.align		4
        /*0008*/ 	.word	0x00000000
	.align		4
        /*000c*/ 	.word	0xfffffffe
	.align		4
        /*0010*/ 	.word	0x00000000
	.align		4
        /*0014*/ 	.word	0xfffffffd
	.align		4
        /*0018*/ 	.word	0x00000000
	.align		4
        /*001c*/ 	.word	0xfffffffc


//--------------------- .text.triton_poi_fused_add_0 --------------------------
	.section	.text.triton_poi_fused_add_0,"ax",@progbits
	.align	128
        .global         triton_poi_fused_add_0
        .type           triton_poi_fused_add_0,@function
        .size           triton_poi_fused_add_0,(.L_x_3 - triton_poi_fused_add_0)
        .other          triton_poi_fused_add_0,@"STO_CUDA_ENTRY STV_DEFAULT"
triton_poi_fused_add_0:
.text.triton_poi_fused_add_0:
[----:B------:R-:W0:Y:S02]  /*0000*/  LDC R1, c[0x0][0x28] ;  /* 0x00000a00ff017b82 */ /* 0x000e240000000800 */
[----:B------:R-:W1:Y:S01]  /*0010*/  S2R R0, SR_TID.X ;  /* 0x0000000000007919 */ /* 0x000e620000002100 */
[----:B------:R-:W2:Y:S01]  /*0020*/  LDC.64 R4, c[0x0][0x218] ;  /* 0x00008600ff047b82 */ /* 0x000ea20000000a00 */
[----:B------:R-:W-:Y:S01]  /*0030*/  ULDC.64 UR4, c[0x0][0x208] ;  /* 0x0000820000047ab9 */ /* 0x000fe20000000a00 */
[----:B------:R-:W-:Y:S01]  /*0040*/  BSSY B0, `(.L_x_0) ;  /* 0x000000b000007945 */ /* 0x000fe20003800000 */
[----:B------:R-:W3:Y:S01]  /*0050*/  S2R R7, SR_CTAID.X ;  /* 0x0000000000077919 */ /* 0x000ee20000002500 */
[----:B------:R-:W-:Y:S01]  /*0060*/  HFMA2.MMA R2, -RZ, RZ, 0, 0 ;  /* 0x00000000ff027435 */ /* 0x000fe200000001ff */
[----:B-1----:R-:W-:-:S04]  /*0070*/  LOP3.LUT R0, R0, 0x7f, RZ, 0xc0, !PT ;  /* 0x0000007f00007812 */ /* 0x002fc800078ec0ff */
[----:B---3--:R-:W-:-:S04]  /*0080*/  LEA R7, R7, R0, 0x7 ;  /* 0x0000000007077211 */ /* 0x008fc800078e38ff */
[C---:B------:R-:W-:Y:S01]  /*0090*/  ISETP.GE.AND P0, PT, R7.reuse, 0x100, PT ;  /* 0x000001000700780c */ /* 0x040fe20003f06270 */
[----:B--2---:R-:W-:-:S12]  /*00a0*/  IMAD.WIDE R4, R7, 0x4, R4 ;  /* 0x0000000407047825 */ /* 0x004fd800078e0204 */
[----:B------:R-:W-:Y:S05]  /*00b0*/  @P0 BRA `(.L_x_1) ;  /* 0x00000000000c0947 */ /* 0x000fea0003800000 */
[----:B------:R-:W1:Y:S02]  /*00c0*/  LDC.64 R2, c[0x0][0x210] ;  /* 0x00008400ff027b82 */ /* 0x000e640000000a00 */
[----:B-1----:R-:W-:-:S06]  /*00d0*/  IMAD.WIDE R2, R7, 0x4, R2 ;  /* 0x0000000407027825 */ /* 0x002fcc00078e0202 */
[----:B------:R1:W5:Y:S02]  /*00e0*/  LDG.E R2, desc[UR4][R2.64] ;  /* 0x0000000402027981 */ /* 0x000364000c1e1900 */
.L_x_1:
[----:B------:R-:W-:Y:S05]  /*00f0*/  BSYNC B0 ;  /* 0x0000000000007941 */ /* 0x000fea0003800000 */
.L_x_0:
[----:B-1---5:R-:W-:Y:S01]  /*0100*/  FADD R3, R2, R2 ;  /* 0x0000000202037221 */ /* 0x022fe20000000000 */
[----:B------:R-:W-:Y:S06]  /*0110*/  @P0 EXIT ;  /* 0x000000000000094d */ /* 0x000fec0003800000 */
[----:B------:R-:W-:Y:S01]  /*0120*/  STG.E desc[UR4][R4.64], R3 ;  /* 0x0000000304007986 */ /* 0x000fe2000c101904 */
[----:B------:R-:W-:Y:S05]  /*0130*/  EXIT ;  /* 0x000000000000794d */ /* 0x000fea0003800000 */
.L_x_2:
[----:B------:R-:W-:-:S00]  /*0140*/  BRA `(.L_x_2) ;  /* 0xfffffffc00fc7947 */ /* 0x000fc0000383ffff */
[----:B------:R-:W-:-:S00]  /*0150*/  NOP ;  /* 0x0000000000007918 */ /* 0x000fc00000000000 */
        /* <DEDUP_REMOVED lines=10> */
.L_x_3:


//--------------------- .nv.constant0.triton_poi_fused_add_0 --------------------------
	.section	.nv.constant0.triton_poi_fused_add_0,"a",@progbits
	.sectionflags	@""
	.align	4
.nv.constant0.triton_poi_fused_add_0:
	.zero		548
